//
// Generated by NVIDIA NVVM Compiler
//
// Compiler Build ID: CL-36424714
// Cuda compilation tools, release 13.0, V13.0.88
// Based on NVVM 20.0.0
//

.version 9.0
.target sm_100
.address_size 64

	// .globl	_Z7biasAddPfS_ii

.visible .entry _Z7biasAddPfS_ii(
	.param .u64 .ptr .align 1 _Z7biasAddPfS_ii_param_0,
	.param .u64 .ptr .align 1 _Z7biasAddPfS_ii_param_1,
	.param .u32 _Z7biasAddPfS_ii_param_2,
	.param .u32 _Z7biasAddPfS_ii_param_3
)
{
	.reg .pred 	%p<2>;
	.reg .b32 	%r<9>;
	.reg .b32 	%f<4>;
	.reg .b64 	%rd<9>;

	ld.param.u64 	%rd1, [_Z7biasAddPfS_ii_param_0];
	ld.param.u64 	%rd2, [_Z7biasAddPfS_ii_param_1];
	ld.param.u32 	%r3, [_Z7biasAddPfS_ii_param_2];
	ld.param.u32 	%r2, [_Z7biasAddPfS_ii_param_3];
	mov.u32 	%r4, %ctaid.x;
	mov.u32 	%r5, %ntid.x;
	mov.u32 	%r6, %tid.x;
	mad.lo.s32 	%r1, %r4, %r5, %r6;
	mul.lo.s32 	%r7, %r2, %r3;
	setp.ge.s32 	%p1, %r1, %r7;
	@%p1 bra 	$L__BB0_2;
	cvta.to.global.u64 	%rd3, %rd2;
	cvta.to.global.u64 	%rd4, %rd1;
	rem.s32 	%r8, %r1, %r2;
	mul.wide.s32 	%rd5, %r8, 4;
	add.s64 	%rd6, %rd3, %rd5;
	ld.global.f32 	%f1, [%rd6];
	mul.wide.s32 	%rd7, %r1, 4;
	add.s64 	%rd8, %rd4, %rd7;
	ld.global.f32 	%f2, [%rd8];
	add.f32 	%f3, %f1, %f2;
	st.global.f32 	[%rd8], %f3;
$L__BB0_2:
	ret;

}
	// .globl	_Z4ReLUPfS_ii
.visible .entry _Z4ReLUPfS_ii(
	.param .u64 .ptr .align 1 _Z4ReLUPfS_ii_param_0,
	.param .u64 .ptr .align 1 _Z4ReLUPfS_ii_param_1,
	.param .u32 _Z4ReLUPfS_ii_param_2,
	.param .u32 _Z4ReLUPfS_ii_param_3
)
{
	.reg .pred 	%p<2>;
	.reg .b32 	%r<8>;
	.reg .b32 	%f<3>;
	.reg .b64 	%rd<8>;

	ld.param.u64 	%rd1, [_Z4ReLUPfS_ii_param_0];
	ld.param.u64 	%rd2, [_Z4ReLUPfS_ii_param_1];
	ld.param.u32 	%r2, [_Z4ReLUPfS_ii_param_2];
	ld.param.u32 	%r3, [_Z4ReLUPfS_ii_param_3];
	mov.u32 	%r4, %ctaid.x;
	mov.u32 	%r5, %ntid.x;
	mov.u32 	%r6, %tid.x;
	mad.lo.s32 	%r1, %r4, %r5, %r6;
	mul.lo.s32 	%r7, %r3, %r2;
	setp.ge.s32 	%p1, %r1, %r7;
	@%p1 bra 	$L__BB1_2;
	cvta.to.global.u64 	%rd3, %rd2;
	cvta.to.global.u64 	%rd4, %rd1;
	mul.wide.s32 	%rd5, %r1, 4;
	add.s64 	%rd6, %rd3, %rd5;
	ld.global.f32 	%f1, [%rd6];
	max.f32 	%f2, %f1, 0f00000000;
	add.s64 	%rd7, %rd4, %rd5;
	st.global.f32 	[%rd7], %f2;
$L__BB1_2:
	ret;

}


// ===== COMPILED SASS (sm_100) =====

	.target	sm_100

	.elftype	@"ET_EXEC"


//--------------------- .note.nv.tkinfo           --------------------------
	.section	.note.nv.tkinfo,"",@"SHT_NOTE"
	.sectionflags	@"SHF_NOTE_NV_TKINFO"
	.tkinfo
        /*0018*/ 	.word	0x00000002
        /*0030*/ 	.string	""
        /*0030*/ 	.string	"ptxas"
        /*0030*/ 	.string	"Cuda compilation tools, release 13.0, V13.0.88"
        /*0030*/ 	.string	"Build cuda_13.0.r13.0/compiler.36424714_0"
        /*0030*/ 	.string	"-arch sm_100 -m 64 "



//--------------------- .note.nv.cuinfo           --------------------------
	.section	.note.nv.cuinfo,"",@"SHT_NOTE"
	.sectionflags	@"SHF_NOTE_NV_CUINFO"
        /*0018*/ 	.short	0x0002
        /*001a*/ 	.short	0x0064
        /*001c*/ 	.short	0x0082
	.zero		2


//--------------------- .nv.info                  --------------------------
	.section	.nv.info,"",@"SHT_CUDA_INFO"
	.align	4


	//----- nvinfo : EIATTR_REGCOUNT
	.align		4
        /*0000*/ 	.byte	0x04, 0x2f
        /*0002*/ 	.short	(.L_1 - .L_0)
	.align		4
.L_0:
        /*0004*/ 	.word	index@(_Z7biasAddPfS_ii)
        /*0008*/ 	.word	0x0000000e


	//----- nvinfo : EIATTR_FRAME_SIZE
	.align		4
.L_1:
        /*000c*/ 	.byte	0x04, 0x11
        /*000e*/ 	.short	(.L_3 - .L_2)
	.align		4
.L_2:
        /*0010*/ 	.word	index@(_Z7biasAddPfS_ii)
        /*0014*/ 	.word	0x00000000


	//----- nvinfo : EIATTR_REGCOUNT
	.align		4
.L_3:
        /*0018*/ 	.byte	0x04, 0x2f
        /*001a*/ 	.short	(.L_5 - .L_4)
	.align		4
.L_4:
        /*001c*/ 	.word	index@(_Z4ReLUPfS_ii)
        /*0020*/ 	.word	0x0000000a


	//----- nvinfo : EIATTR_FRAME_SIZE
	.align		4
.L_5:
        /*0024*/ 	.byte	0x04, 0x11
        /*0026*/ 	.short	(.L_7 - .L_6)
	.align		4
.L_6:
        /*0028*/ 	.word	index@(_Z4ReLUPfS_ii)
        /*002c*/ 	.word	0x00000000


	//----- nvinfo : EIATTR_MIN_STACK_SIZE
	.align		4
.L_7:
        /*0030*/ 	.byte	0x04, 0x12
        /*0032*/ 	.short	(.L_9 - .L_8)
	.align		4
.L_8:
        /*0034*/ 	.word	index@(_Z4ReLUPfS_ii)
        /*0038*/ 	.word	0x00000000


	//----- nvinfo : EIATTR_MIN_STACK_SIZE
	.align		4
.L_9:
        /*003c*/ 	.byte	0x04, 0x12
        /*003e*/ 	.short	(.L_11 - .L_10)
	.align		4
.L_10:
        /*0040*/ 	.word	index@(_Z7biasAddPfS_ii)
        /*0044*/ 	.word	0x00000000
.L_11:


//--------------------- .nv.compat                --------------------------
	.section	.nv.compat,"",@"SHT_CUDA_COMPAT_INFO"
	.align	4
        /*0000*/ 	.byte	0x02, 0x09, 0x00, 0x00, 0x02, 0x02, 0x01, 0x00, 0x02, 0x05, 0x05, 0x00, 0x03, 0x07, 0x01, 0x01
        /*0010*/ 	.byte	0x02, 0x03, 0x00, 0x00, 0x02, 0x06, 0x01, 0x00, 0x04, 0x0b, 0x08, 0x00, 0x09, 0x00, 0x00, 0x00
        /*0020*/ 	.byte	0x00, 0x00, 0x00, 0x00


//--------------------- .nv.info._Z4ReLUPfS_ii    --------------------------
	.section	.nv.info._Z4ReLUPfS_ii,"",@"SHT_CUDA_INFO"
	.sectionflags	@""
	.align	4


	//----- nvinfo : EIATTR_CUDA_API_VERSION
	.align		4
        /*0000*/ 	.byte	0x04, 0x37
        /*0002*/ 	.short	(.L_13 - .L_12)
.L_12:
        /*0004*/ 	.word	0x00000082


	//----- nvinfo : EIATTR_KPARAM_INFO
	.align		4
.L_13:
        /*0008*/ 	.byte	0x04, 0x17
        /*000a*/ 	.short	(.L_15 - .L_14)
.L_14:
        /*000c*/ 	.word	0x00000000
        /*0010*/ 	.short	0x0003
        /*0012*/ 	.short	0x0014
        /*0014*/ 	.byte	0x00, 0xf0, 0x11, 0x00


	//----- nvinfo : EIATTR_KPARAM_INFO
	.align		4
.L_15:
        /*0018*/ 	.byte	0x04, 0x17
        /*001a*/ 	.short	(.L_17 - .L_16)
.L_16:
        /*001c*/ 	.word	0x00000000
        /*0020*/ 	.short	0x0002
        /*0022*/ 	.short	0x0010
        /*0024*/ 	.byte	0x00, 0xf0, 0x11, 0x00


	//----- nvinfo : EIATTR_KPARAM_INFO
	.align		4
.L_17:
        /*0028*/ 	.byte	0x04, 0x17
        /*002a*/ 	.short	(.L_19 - .L_18)
.L_18:
        /*002c*/ 	.word	0x00000000
        /*0030*/ 	.short	0x0001
        /*0032*/ 	.short	0x0008
        /*0034*/ 	.byte	0x00, 0xf5, 0x21, 0x00


	//----- nvinfo : EIATTR_KPARAM_INFO
	.align		4
.L_19:
        /*0038*/ 	.byte	0x04, 0x17
        /*003a*/ 	.short	(.L_21 - .L_20)
.L_20:
        /*003c*/ 	.word	0x00000000
        /*0040*/ 	.short	0x0000
        /*0042*/ 	.short	0x0000
        /*0044*/ 	.byte	0x00, 0xf5, 0x21, 0x00


	//----- nvinfo : EIATTR_SPARSE_MMA_MASK
	.align		4
.L_21:
        /*0048*/ 	.byte	0x03, 0x50
        /*004a*/ 	.short	0x0000


	//----- nvinfo : EIATTR_MAXREG_COUNT
	.align		4
        /*004c*/ 	.byte	0x03, 0x1b
        /*004e*/ 	.short	0x00ff


	//----- nvinfo : EIATTR_MERCURY_ISA_VERSION
	.align		4
        /*0050*/ 	.byte	0x03, 0x5f
        /*0052*/ 	.short	0x0101


	//----- nvinfo : EIATTR_VRC_CTA_INIT_COUNT
	.align		4
        /*0054*/ 	.byte	0x02, 0x4a
	.zero		1
	.zero		1


	//----- nvinfo : EIATTR_EXIT_INSTR_OFFSETS
	.align		4
        /*0058*/ 	.byte	0x04, 0x1c
        /*005a*/ 	.short	(.L_23 - .L_22)


	//   ....[0]....
.L_22:
        /*005c*/ 	.word	0x00000080


	//   ....[1]....
        /*0060*/ 	.word	0x00000110


	//----- nvinfo : EIATTR_CBANK_PARAM_SIZE
	.align		4
.L_23:
        /*0064*/ 	.byte	0x03, 0x19
        /*0066*/ 	.short	0x0018


	//----- nvinfo : EIATTR_PARAM_CBANK
	.align		4
        /*0068*/ 	.byte	0x04, 0x0a
        /*006a*/ 	.short	(.L_25 - .L_24)
	.align		4
.L_24:
        /*006c*/ 	.word	index@(.nv.constant0._Z4ReLUPfS_ii)
        /*0070*/ 	.short	0x0380
        /*0072*/ 	.short	0x0018


	//----- nvinfo : EIATTR_SW_WAR
	.align		4
.L_25:
        /*0074*/ 	.byte	0x04, 0x36
        /*0076*/ 	.short	(.L_27 - .L_26)
.L_26:
        /*0078*/ 	.word	0x00000008
.L_27:


//--------------------- .nv.info._Z7biasAddPfS_ii --------------------------
	.section	.nv.info._Z7biasAddPfS_ii,"",@"SHT_CUDA_INFO"
	.sectionflags	@""
	.align	4


	//----- nvinfo : EIATTR_CUDA_API_VERSION
	.align		4
        /*0000*/ 	.byte	0x04, 0x37
        /*0002*/ 	.short	(.L_29 - .L_28)
.L_28:
        /*0004*/ 	.word	0x00000082


	//----- nvinfo : EIATTR_KPARAM_INFO
	.align		4
.L_29:
        /*0008*/ 	.byte	0x04, 0x17
        /*000a*/ 	.short	(.L_31 - .L_30)
.L_30:
        /*000c*/ 	.word	0x00000000
        /*0010*/ 	.short	0x0003
        /*0012*/ 	.short	0x0014
        /*0014*/ 	.byte	0x00, 0xf0, 0x11, 0x00


	//----- nvinfo : EIATTR_KPARAM_INFO
	.align		4
.L_31:
        /*0018*/ 	.byte	0x04, 0x17
        /*001a*/ 	.short	(.L_33 - .L_32)
.L_32:
        /*001c*/ 	.word	0x00000000
        /*0020*/ 	.short	0x0002
        /*0022*/ 	.short	0x0010
        /*0024*/ 	.byte	0x00, 0xf0, 0x11, 0x00


	//----- nvinfo : EIATTR_KPARAM_INFO
	.align		4
.L_33:
        /*0028*/ 	.byte	0x04, 0x17
        /*002a*/ 	.short	(.L_35 - .L_34)
.L_34:
        /*002c*/ 	.word	0x00000000
        /*0030*/ 	.short	0x0001
        /*0032*/ 	.short	0x0008
        /*0034*/ 	.byte	0x00, 0xf5, 0x21, 0x00


	//----- nvinfo : EIATTR_KPARAM_INFO
	.align		4
.L_35:
        /*0038*/ 	.byte	0x04, 0x17
        /*003a*/ 	.short	(.L_37 - .L_36)
.L_36:
        /*003c*/ 	.word	0x00000000
        /*0040*/ 	.short	0x0000
        /*0042*/ 	.short	0x0000
        /*0044*/ 	.byte	0x00, 0xf5, 0x21, 0x00


	//----- nvinfo : EIATTR_SPARSE_MMA_MASK
	.align		4
.L_37:
        /*0048*/ 	.byte	0x03, 0x50
        /*004a*/ 	.short	0x0000


	//----- nvinfo : EIATTR_MAXREG_COUNT
	.align		4
        /*004c*/ 	.byte	0x03, 0x1b
        /*004e*/ 	.short	0x00ff


	//----- nvinfo : EIATTR_MERCURY_ISA_VERSION
	.align		4
        /*0050*/ 	.byte	0x03, 0x5f
        /*0052*/ 	.short	0x0101


	//----- nvinfo : EIATTR_VRC_CTA_INIT_COUNT
	.align		4
        /*0054*/ 	.byte	0x02, 0x4a
	.zero		1
	.zero		1


	//----- nvinfo : EIATTR_EXIT_INSTR_OFFSETS
	.align		4
        /*0058*/ 	.byte	0x04, 0x1c
        /*005a*/ 	.short	(.L_39 - .L_38)


	//   ....[0]....
.L_38:
        /*005c*/ 	.word	0x00000080


	//   ....[1]....
        /*0060*/ 	.word	0x00000270


	//----- nvinfo : EIATTR_CBANK_PARAM_SIZE
	.align		4
.L_39:
        /*0064*/ 	.byte	0x03, 0x19
        /*0066*/ 	.short	0x0018


	//----- nvinfo : EIATTR_PARAM_CBANK
	.align		4
        /*0068*/ 	.byte	0x04, 0x0a
        /*006a*/ 	.short	(.L_41 - .L_40)
	.align		4
.L_40:
        /*006c*/ 	.word	index@(.nv.constant0._Z7biasAddPfS_ii)
        /*0070*/ 	.short	0x0380
        /*0072*/ 	.short	0x0018


	//----- nvinfo : EIATTR_SW_WAR
	.align		4
.L_41:
        /*0074*/ 	.byte	0x04, 0x36
        /*0076*/ 	.short	(.L_43 - .L_42)
.L_42:
        /*0078*/ 	.word	0x00000008
.L_43:


//--------------------- .nv.callgraph             --------------------------
	.section	.nv.callgraph,"",@"SHT_CUDA_CALLGRAPH"
	.align	4
	.sectionentsize	8
	.align		4
        /*0000*/ 	.word	0x00000000
	.align		4
        /*0004*/ 	.word	0xffffffff
	.align		4
        /*0008*/ 	.word	0x00000000
	.align		4
        /*000c*/ 	.word	0xfffffffe
	.align		4
        /*0010*/ 	.word	0x00000000
	.align		4
        /*0014*/ 	.word	0xfffffffd
	.align		4
        /*0018*/ 	.word	0x00000000
	.align		4
        /*001c*/ 	.word	0xfffffffc


//--------------------- .text._Z4ReLUPfS_ii       --------------------------
	.section	.text._Z4ReLUPfS_ii,"ax",@progbits
	.align	128
        .global         _Z4ReLUPfS_ii
        .type           _Z4ReLUPfS_ii,@function
        .size           _Z4ReLUPfS_ii,(.L_x_2 - _Z4ReLUPfS_ii)
        .other          _Z4ReLUPfS_ii,@"STO_CUDA_ENTRY STV_DEFAULT"
_Z4ReLUPfS_ii:
.text._Z4ReLUPfS_ii:
[----:B------:R-:W-:Y:S01]  /*0000*/  LDC R1, c[0x0][0x37c] ;  /* 0x0000df00ff017b82 */ /* 0x000fe20000000800 */
[----:B------:R-:W0:Y:S07]  /*0010*/  S2R R0, SR_TID.X ;  /* 0x0000000000007919 */ /* 0x000e2e0000002100 */
[----:B------:R-:W0:Y:S01]  /*0020*/  S2UR UR6, SR_CTAID.X ;  /* 0x00000000000679c3 */ /* 0x000e220000002500 */
[----:B------:R-:W1:Y:S07]  /*0030*/  LDCU.64 UR4, c[0x0][0x390] ;  /* 0x00007200ff0477ac */ /* 0x000e6e0008000a00 */
[----:B------:R-:W0:Y:S01]  /*0040*/  LDC R7, c[0x0][0x360] ;  /* 0x0000d800ff077b82 */ /* 0x000e220000000800 */
[----:B-1----:R-:W-:Y:S01]  /*0050*/  UIMAD UR4, UR5, UR4, URZ ;  /* 0x00000004050472a4 */ /* 0x002fe2000f8e02ff */
[----:B0-----:R-:W-:-:S05]  /*0060*/  IMAD R7, R7, UR6, R0 ;  /* 0x0000000607077c24 */ /* 0x001fca000f8e0200 */
[----:B------:R-:W-:-:S13]  /*0070*/  ISETP.GE.AND P0, PT, R7, UR4, PT ;  /* 0x0000000407007c0c */ /* 0x000fda000bf06270 */
[----:B------:R-:W-:Y:S05]  /*0080*/  @P0 EXIT ;  /* 0x000000000000094d */ /* 0x000fea0003800000 */
[----:B------:R-:W0:Y:S01]  /*0090*/  LDC.64 R2, c[0x0][0x388] ;  /* 0x0000e200ff027b82 */ /* 0x000e220000000a00 */
[----:B------:R-:W1:Y:S07]  /*00a0*/  LDCU.64 UR4, c[0x0][0x358] ;  /* 0x00006b00ff0477ac */ /* 0x000e6e0008000a00 */
[----:B------:R-:W2:Y:S01]  /*00b0*/  LDC.64 R4, c[0x0][0x380] ;  /* 0x0000e000ff047b82 */ /* 0x000ea20000000a00 */
[----:B0-----:R-:W-:-:S06]  /*00c0*/  IMAD.WIDE R2, R7, 0x4, R2 ;  /* 0x0000000407027825 */ /* 0x001fcc00078e0202 */
[----:B-1----:R-:W3:Y:S01]  /*00d0*/  LDG.E R2, desc[UR4][R2.64] ;  /* 0x0000000402027981 */ /* 0x002ee2000c1e1900 */
[----:B--2---:R-:W-:Y:S01]  /*00e0*/  IMAD.WIDE R4, R7, 0x4, R4 ;  /* 0x0000000407047825 */ /* 0x004fe200078e0204 */
[----:B---3--:R-:W-:-:S05]  /*00f0*/  FMNMX R7, RZ, R2, !PT ;  /* 0x00000002ff077209 */ /* 0x008fca0007800000 */
[----:B------:R-:W-:Y:S01]  /*0100*/  STG.E desc[UR4][R4.64], R7 ;  /* 0x0000000704007986 */ /* 0x000fe2000c101904 */
[----:B------:R-:W-:Y:S05]  /*0110*/  EXIT ;  /* 0x000000000000794d */ /* 0x000fea0003800000 */
.L_x_0:
[----:B------:R-:W-:-:S00]  /*0120*/  BRA `(.L_x_0) ;  /* 0xfffffffc00fc7947 */ /* 0x000fc0000383ffff */
[----:B------:R-:W-:-:S00]  /*0130*/  NOP ;  /* 0x0000000000007918 */ /* 0x000fc00000000000 */
        /* <DEDUP_REMOVED lines=12> */
.L_x_2:


//--------------------- .text._Z7biasAddPfS_ii    --------------------------
	.section	.text._Z7biasAddPfS_ii,"ax",@progbits
	.align	128
        .global         _Z7biasAddPfS_ii
        .type           _Z7biasAddPfS_ii,@function
        .size           _Z7biasAddPfS_ii,(.L_x_3 - _Z7biasAddPfS_ii)
        .other          _Z7biasAddPfS_ii,@"STO_CUDA_ENTRY STV_DEFAULT"
_Z7biasAddPfS_ii:
.text._Z7biasAddPfS_ii:
[----:B------:R-:W-:Y:S01]  /*0000*/  LDC R1, c[0x0][0x37c] ;  /* 0x0000df00ff017b82 */ /* 0x000fe20000000800 */
[----:B------:R-:W0:Y:S07]  /*0010*/  S2R R0, SR_TID.X ;  /* 0x0000000000007919 */ /* 0x000e2e0000002100 */
[----:B------:R-:W0:Y:S08]  /*0020*/  S2UR UR4, SR_CTAID.X ;  /* 0x00000000000479c3 */ /* 0x000e300000002500 */
[----:B------:R-:W0:Y:S08]  /*0030*/  LDC R9, c[0x0][0x360] ;  /* 0x0000d800ff097b82 */ /* 0x000e300000000800 */
[----:B------:R-:W1:Y:S01]  /*0040*/  LDC.64 R2, c[0x0][0x390] ;  /* 0x0000e400ff027b82 */ /* 0x000e620000000a00 */
[----:B0-----:R-:W-:-:S02]  /*0050*/  IMAD R9, R9, UR4, R0 ;  /* 0x0000000409097c24 */ /* 0x001fc4000f8e0200 */
[----:B-1----:R-:W-:-:S05]  /*0060*/  IMAD R2, R3, R2, RZ ;  /* 0x0000000203027224 */ /* 0x002fca00078e02ff */
[----:B------:R-:W-:-:S13]  /*0070*/  ISETP.GE.AND P0, PT, R9, R2, PT ;  /* 0x000000020900720c */ /* 0x000fda0003f06270 */
[----:B------:R-:W-:Y:S05]  /*0080*/  @P0 EXIT ;  /* 0x000000000000094d */ /* 0x000fea0003800000 */
[----:B------:R-:W-:Y:S01]  /*0090*/  IABS R11, R3 ;  /* 0x00000003000b7213 */ /* 0x000fe20000000000 */
[----:B------:R-:W0:Y:S01]  /*00a0*/  LDCU.64 UR4, c[0x0][0x358] ;  /* 0x00006b00ff0477ac */ /* 0x000e220008000a00 */
[----:B------:R-:W-:Y:S02]  /*00b0*/  ISETP.GE.AND P2, PT, R9, RZ, PT ;  /* 0x000000ff0900720c */ /* 0x000fe40003f46270 */
[----:B------:R-:W1:Y:S08]  /*00c0*/  I2F.RP R0, R11 ;  /* 0x0000000b00007306 */ /* 0x000e700000209400 */
[----:B-1----:R-:W1:Y:S02]  /*00d0*/  MUFU.RCP R0, R0 ;  /* 0x0000000000007308 */ /* 0x002e640000001000 */
[----:B-1----:R-:W-:-:S06]  /*00e0*/  IADD3 R4, PT, PT, R0, 0xffffffe, RZ ;  /* 0x0ffffffe00047810 */ /* 0x002fcc0007ffe0ff */
[----:B------:R1:W2:Y:S02]  /*00f0*/  F2I.FTZ.U32.TRUNC.NTZ R5, R4 ;  /* 0x0000000400057305 */ /* 0x0002a4000021f000 */
[----:B-1----:R-:W-:Y:S01]  /*0100*/  IMAD.MOV.U32 R4, RZ, RZ, RZ ;  /* 0x000000ffff047224 */ /* 0x002fe200078e00ff */
[----:B--2---:R-:W-:-:S05]  /*0110*/  IADD3 R2, PT, PT, RZ, -R5, RZ ;  /* 0x80000005ff027210 */ /* 0x004fca0007ffe0ff */
[----:B------:R-:W-:Y:S01]  /*0120*/  IMAD R7, R2, R11, RZ ;  /* 0x0000000b02077224 */ /* 0x000fe200078e02ff */
[----:B------:R-:W-:-:S03]  /*0130*/  IABS R2, R9 ;  /* 0x0000000900027213 */ /* 0x000fc60000000000 */
[----:B------:R-:W-:Y:S02]  /*0140*/  IMAD.HI.U32 R5, R5, R7, R4 ;  /* 0x0000000705057227 */ /* 0x000fe400078e0004 */
[----:B------:R-:W1:Y:S04]  /*0150*/  LDC.64 R6, c[0x0][0x388] ;  /* 0x0000e200ff067b82 */ /* 0x000e680000000a00 */
[----:B------:R-:W-:-:S05]  /*0160*/  IMAD.HI.U32 R5, R5, R2, RZ ;  /* 0x0000000205057227 */ /* 0x000fca00078e00ff */
[----:B------:R-:W-:-:S05]  /*0170*/  IADD3 R5, PT, PT, -R5, RZ, RZ ;  /* 0x000000ff05057210 */ /* 0x000fca0007ffe1ff */
[C---:B------:R-:W-:Y:S02]  /*0180*/  IMAD R0, R11.reuse, R5, R2 ;  /* 0x000000050b007224 */ /* 0x040fe400078e0202 */
[----:B------:R-:W2:Y:S03]  /*0190*/  LDC.64 R4, c[0x0][0x380] ;  /* 0x0000e000ff047b82 */ /* 0x000ea60000000a00 */
[----:B------:R-:W-:-:S13]  /*01a0*/  ISETP.GT.U32.AND P0, PT, R11, R0, PT ;  /* 0x000000000b00720c */ /* 0x000fda0003f04070 */
[----:B------:R-:W-:Y:S01]  /*01b0*/  @!P0 IMAD.IADD R0, R0, 0x1, -R11 ;  /* 0x0000000100008824 */ /* 0x000fe200078e0a0b */
[----:B------:R-:W-:-:S04]  /*01c0*/  ISETP.NE.AND P0, PT, R3, RZ, PT ;  /* 0x000000ff0300720c */ /* 0x000fc80003f05270 */
[----:B------:R-:W-:Y:S01]  /*01d0*/  ISETP.GT.U32.AND P1, PT, R11, R0, PT ;  /* 0x000000000b00720c */ /* 0x000fe20003f24070 */
[----:B--2---:R-:W-:-:S12]  /*01e0*/  IMAD.WIDE R4, R9, 0x4, R4 ;  /* 0x0000000409047825 */ /* 0x004fd800078e0204 */
[----:B------:R-:W-:-:S05]  /*01f0*/  @!P1 IADD3 R0, PT, PT, R0, -R11, RZ ;  /* 0x8000000b00009210 */ /* 0x000fca0007ffe0ff */
[----:B------:R-:W-:Y:S01]  /*0200*/  @!P2 IMAD.MOV R0, RZ, RZ, -R0 ;  /* 0x000000ffff00a224 */ /* 0x000fe200078e0a00 */
[----:B------:R-:W-:-:S05]  /*0210*/  @!P0 LOP3.LUT R0, RZ, R3, RZ, 0x33, !PT ;  /* 0x00000003ff008212 */ /* 0x000fca00078e33ff */
[----:B-1----:R-:W-:Y:S02]  /*0220*/  IMAD.WIDE R2, R0, 0x4, R6 ;  /* 0x0000000400027825 */ /* 0x002fe400078e0206 */
[----:B0-----:R-:W2:Y:S04]  /*0230*/  LDG.E R7, desc[UR4][R4.64] ;  /* 0x0000000404077981 */ /* 0x001ea8000c1e1900 */
[----:B------:R-:W2:Y:S02]  /*0240*/  LDG.E R2, desc[UR4][R2.64] ;  /* 0x0000000402027981 */ /* 0x000ea4000c1e1900 */
[----:B--2---:R-:W-:-:S05]  /*0250*/  FADD R7, R2, R7 ;  /* 0x0000000702077221 */ /* 0x004fca0000000000 */
[----:B------:R-:W-:Y:S01]  /*0260*/  STG.E desc[UR4][R4.64], R7 ;  /* 0x0000000704007986 */ /* 0x000fe2000c101904 */
[----:B------:R-:W-:Y:S05]  /*0270*/  EXIT ;  /* 0x000000000000794d */ /* 0x000fea0003800000 */
.L_x_1:
        /* <DEDUP_REMOVED lines=16> */
.L_x_3:


//--------------------- .nv.shared.reserved.0     --------------------------
	.section	.nv.shared.reserved.0,"aw",@nobits
	.weak		__nv_reservedSMEM_offset_0_alias
	.size		__nv_reservedSMEM_offset_0_alias, 0, 64
	.other		__nv_reservedSMEM_offset_0_alias,@"STO_CUDA_RESERVED_SHARED STV_DEFAULT"
__nv_reservedSMEM_offset_0_alias:
	.zero		0
	.zero		64


//--------------------- .nv.constant0._Z4ReLUPfS_ii --------------------------
	.section	.nv.constant0._Z4ReLUPfS_ii,"a",@progbits
	.sectionflags	@""
	.align	4
.nv.constant0._Z4ReLUPfS_ii:
	.zero		920


//--------------------- .nv.constant0._Z7biasAddPfS_ii --------------------------
	.section	.nv.constant0._Z7biasAddPfS_ii,"a",@progbits
	.sectionflags	@""
	.align	4
.nv.constant0._Z7biasAddPfS_ii:
	.zero		920


//--------------------- SYMBOLS --------------------------

	.type		.nv.reservedSmem.offset0,@object
	.size		.nv.reservedSmem.offset0,0x4
